//
// Generated by NVIDIA NVVM Compiler
//
// Compiler Build ID: CL-36424714
// Cuda compilation tools, release 13.0, V13.0.88
// Based on NVVM 20.0.0
//

.version 9.0
.target sm_100
.address_size 64

	// .globl	_Z13add_neighbourPii

.visible .entry _Z13add_neighbourPii(
	.param .u64 .ptr .align 1 _Z13add_neighbourPii_param_0,
	.param .u32 _Z13add_neighbourPii_param_1
)
{
	.reg .b32 	%r<7>;
	.reg .b64 	%rd<7>;

	ld.param.u64 	%rd1, [_Z13add_neighbourPii_param_0];
	ld.param.u32 	%r1, [_Z13add_neighbourPii_param_1];
	cvta.to.global.u64 	%rd2, %rd1;
	mov.u32 	%r2, %tid.x;
	add.s32 	%r3, %r1, %r2;
	mul.wide.u32 	%rd3, %r3, 4;
	add.s64 	%rd4, %rd2, %rd3;
	ld.global.u32 	%r4, [%rd4];
	bar.sync 	0;
	mul.wide.u32 	%rd5, %r2, 4;
	add.s64 	%rd6, %rd2, %rd5;
	ld.global.u32 	%r5, [%rd6];
	add.s32 	%r6, %r5, %r4;
	st.global.u32 	[%rd6], %r6;
	ret;

}


// ===== COMPILED SASS (sm_100) =====

	.target	sm_100

	.elftype	@"ET_EXEC"


//--------------------- .note.nv.tkinfo           --------------------------
	.section	.note.nv.tkinfo,"",@"SHT_NOTE"
	.sectionflags	@"SHF_NOTE_NV_TKINFO"
	.tkinfo
        /*0018*/ 	.word	0x00000002
        /*0030*/ 	.string	""
        /*0030*/ 	.string	"ptxas"
        /*0030*/ 	.string	"Cuda compilation tools, release 13.0, V13.0.88"
        /*0030*/ 	.string	"Build cuda_13.0.r13.0/compiler.36424714_0"
        /*0030*/ 	.string	"-arch sm_100 -m 64 "



//--------------------- .note.nv.cuinfo           --------------------------
	.section	.note.nv.cuinfo,"",@"SHT_NOTE"
	.sectionflags	@"SHF_NOTE_NV_CUINFO"
        /*0018*/ 	.short	0x0002
        /*001a*/ 	.short	0x0064
        /*001c*/ 	.short	0x0082
	.zero		2


//--------------------- .nv.info                  --------------------------
	.section	.nv.info,"",@"SHT_CUDA_INFO"
	.align	4


	//----- nvinfo : EIATTR_REGCOUNT
	.align		4
        /*0000*/ 	.byte	0x04, 0x2f
        /*0002*/ 	.short	(.L_1 - .L_0)
	.align		4
.L_0:
        /*0004*/ 	.word	index@(_Z13add_neighbourPii)
        /*0008*/ 	.word	0x0000000a


	//----- nvinfo : EIATTR_FRAME_SIZE
	.align		4
.L_1:
        /*000c*/ 	.byte	0x04, 0x11
        /*000e*/ 	.short	(.L_3 - .L_2)
	.align		4
.L_2:
        /*0010*/ 	.word	index@(_Z13add_neighbourPii)
        /*0014*/ 	.word	0x00000000


	//----- nvinfo : EIATTR_MIN_STACK_SIZE
	.align		4
.L_3:
        /*0018*/ 	.byte	0x04, 0x12
        /*001a*/ 	.short	(.L_5 - .L_4)
	.align		4
.L_4:
        /*001c*/ 	.word	index@(_Z13add_neighbourPii)
        /*0020*/ 	.word	0x00000000
.L_5:


//--------------------- .nv.compat                --------------------------
	.section	.nv.compat,"",@"SHT_CUDA_COMPAT_INFO"
	.align	4
        /*0000*/ 	.byte	0x02, 0x09, 0x00, 0x00, 0x02, 0x02, 0x01, 0x00, 0x02, 0x05, 0x05, 0x00, 0x03, 0x07, 0x01, 0x01
        /*0010*/ 	.byte	0x02, 0x03, 0x00, 0x00, 0x02, 0x06, 0x01, 0x00, 0x04, 0x0b, 0x08, 0x00, 0x09, 0x00, 0x00, 0x00
        /*0020*/ 	.byte	0x00, 0x00, 0x00, 0x00


//--------------------- .nv.info._Z13add_neighbourPii --------------------------
	.section	.nv.info._Z13add_neighbourPii,"",@"SHT_CUDA_INFO"
	.sectionflags	@""
	.align	4


	//----- nvinfo : EIATTR_CUDA_API_VERSION
	.align		4
        /*0000*/ 	.byte	0x04, 0x37
        /*0002*/ 	.short	(.L_7 - .L_6)
.L_6:
        /*0004*/ 	.word	0x00000082


	//----- nvinfo : EIATTR_KPARAM_INFO
	.align		4
.L_7:
        /*0008*/ 	.byte	0x04, 0x17
        /*000a*/ 	.short	(.L_9 - .L_8)
.L_8:
        /*000c*/ 	.word	0x00000000
        /*0010*/ 	.short	0x0001
        /*0012*/ 	.short	0x0008
        /*0014*/ 	.byte	0x00, 0xf0, 0x11, 0x00


	//----- nvinfo : EIATTR_KPARAM_INFO
	.align		4
.L_9:
        /*0018*/ 	.byte	0x04, 0x17
        /*001a*/ 	.short	(.L_11 - .L_10)
.L_10:
        /*001c*/ 	.word	0x00000000
        /*0020*/ 	.short	0x0000
        /*0022*/ 	.short	0x0000
        /*0024*/ 	.byte	0x00, 0xf5, 0x21, 0x00


	//----- nvinfo : EIATTR_SPARSE_MMA_MASK
	.align		4
.L_11:
        /*0028*/ 	.byte	0x03, 0x50
        /*002a*/ 	.short	0x0000


	//----- nvinfo : EIATTR_MAXREG_COUNT
	.align		4
        /*002c*/ 	.byte	0x03, 0x1b
        /*002e*/ 	.short	0x00ff


	//----- nvinfo : EIATTR_NUM_BARRIERS
	.align		4
        /*0030*/ 	.byte	0x02, 0x4c
        /*0032*/ 	.byte	0x01
	.zero		1


	//----- nvinfo : EIATTR_MERCURY_ISA_VERSION
	.align		4
        /*0034*/ 	.byte	0x03, 0x5f
        /*0036*/ 	.short	0x0101


	//----- nvinfo : EIATTR_VRC_CTA_INIT_COUNT
	.align		4
        /*0038*/ 	.byte	0x02, 0x4a
	.zero		1
	.zero		1


	//----- nvinfo : EIATTR_EXIT_INSTR_OFFSETS
	.align		4
        /*003c*/ 	.byte	0x04, 0x1c
        /*003e*/ 	.short	(.L_13 - .L_12)


	//   ....[0]....
.L_12:
        /*0040*/ 	.word	0x000000d0


	//----- nvinfo : EIATTR_CBANK_PARAM_SIZE
	.align		4
.L_13:
        /*0044*/ 	.byte	0x03, 0x19
        /*0046*/ 	.short	0x000c


	//----- nvinfo : EIATTR_PARAM_CBANK
	.align		4
        /*0048*/ 	.byte	0x04, 0x0a
        /*004a*/ 	.short	(.L_15 - .L_14)
	.align		4
.L_14:
        /*004c*/ 	.word	index@(.nv.constant0._Z13add_neighbourPii)
        /*0050*/ 	.short	0x0380
        /*0052*/ 	.short	0x000c


	//----- nvinfo : EIATTR_SW_WAR
	.align		4
.L_15:
        /*0054*/ 	.byte	0x04, 0x36
        /*0056*/ 	.short	(.L_17 - .L_16)
.L_16:
        /*0058*/ 	.word	0x00000008
.L_17:


//--------------------- .nv.callgraph             --------------------------
	.section	.nv.callgraph,"",@"SHT_CUDA_CALLGRAPH"
	.align	4
	.sectionentsize	8
	.align		4
        /*0000*/ 	.word	0x00000000
	.align		4
        /*0004*/ 	.word	0xffffffff
	.align		4
        /*0008*/ 	.word	0x00000000
	.align		4
        /*000c*/ 	.word	0xfffffffe
	.align		4
        /*0010*/ 	.word	0x00000000
	.align		4
        /*0014*/ 	.word	0xfffffffd
	.align		4
        /*0018*/ 	.word	0x00000000
	.align		4
        /*001c*/ 	.word	0xfffffffc


//--------------------- .text._Z13add_neighbourPii --------------------------
	.section	.text._Z13add_neighbourPii,"ax",@progbits
	.align	128
        .global         _Z13add_neighbourPii
        .type           _Z13add_neighbourPii,@function
        .size           _Z13add_neighbourPii,(.L_x_1 - _Z13add_neighbourPii)
        .other          _Z13add_neighbourPii,@"STO_CUDA_ENTRY STV_DEFAULT"
_Z13add_neighbourPii:
.text._Z13add_neighbourPii:
[----:B------:R-:W-:Y:S01]  /*0000*/  LDC R1, c[0x0][0x37c] ;  /* 0x0000df00ff017b82 */ /* 0x000fe20000000800 */
[----:B------:R-:W0:Y:S07]  /*0010*/  S2R R7, SR_TID.X ;  /* 0x0000000000077919 */ /* 0x000e2e0000002100 */
[----:B------:R-:W1:Y:S01]  /*0020*/  LDC.64 R4, c[0x0][0x380] ;  /* 0x0000e000ff047b82 */ /* 0x000e620000000a00 */
[----:B------:R-:W0:Y:S01]  /*0030*/  LDCU UR6, c[0x0][0x388] ;  /* 0x00007100ff0677ac */ /* 0x000e220008000800 */
[----:B------:R-:W2:Y:S01]  /*0040*/  LDCU.64 UR4, c[0x0][0x358] ;  /* 0x00006b00ff0477ac */ /* 0x000ea20008000a00 */
[----:B0-----:R-:W-:-:S05]  /*0050*/  IADD3 R3, PT, PT, R7, UR6, RZ ;  /* 0x0000000607037c10 */ /* 0x001fca000fffe0ff */
[----:B-1----:R-:W-:-:S04]  /*0060*/  IMAD.WIDE.U32 R2, R3, 0x4, R4 ;  /* 0x0000000403027825 */ /* 0x002fc800078e0004 */
[----:B------:R-:W-:Y:S02]  /*0070*/  IMAD.WIDE.U32 R4, R7, 0x4, R4 ;  /* 0x0000000407047825 */ /* 0x000fe400078e0004 */
[----:B--2---:R-:W2:Y:S01]  /*0080*/  LDG.E R2, desc[UR4][R2.64] ;  /* 0x0000000402027981 */ /* 0x004ea2000c1e1900 */
[----:B------:R-:W-:Y:S06]  /*0090*/  BAR.SYNC.DEFER_BLOCKING 0x0 ;  /* 0x0000000000007b1d */ /* 0x000fec0000010000 */
[----:B------:R-:W2:Y:S02]  /*00a0*/  LDG.E R7, desc[UR4][R4.64] ;  /* 0x0000000404077981 */ /* 0x000ea4000c1e1900 */
[----:B--2---:R-:W-:-:S05]  /*00b0*/  IADD3 R7, PT, PT, R2, R7, RZ ;  /* 0x0000000702077210 */ /* 0x004fca0007ffe0ff */
[----:B------:R-:W-:Y:S01]  /*00c0*/  STG.E desc[UR4][R4.64], R7 ;  /* 0x0000000704007986 */ /* 0x000fe2000c101904 */
[----:B------:R-:W-:Y:S05]  /*00d0*/  EXIT ;  /* 0x000000000000794d */ /* 0x000fea0003800000 */
.L_x_0:
[----:B------:R-:W-:-:S00]  /*00e0*/  BRA `(.L_x_0) ;  /* 0xfffffffc00fc7947 */ /* 0x000fc0000383ffff */
[----:B------:R-:W-:-:S00]  /*00f0*/  NOP ;  /* 0x0000000000007918 */ /* 0x000fc00000000000 */
        /* <DEDUP_REMOVED lines=8> */
.L_x_1:


//--------------------- .nv.shared.reserved.0     --------------------------
	.section	.nv.shared.reserved.0,"aw",@nobits
	.weak		__nv_reservedSMEM_offset_0_alias
	.size		__nv_reservedSMEM_offset_0_alias, 0, 64
	.other		__nv_reservedSMEM_offset_0_alias,@"STO_CUDA_RESERVED_SHARED STV_DEFAULT"
__nv_reservedSMEM_offset_0_alias:
	.zero		0
	.zero		64


//--------------------- .nv.constant0._Z13add_neighbourPii --------------------------
	.section	.nv.constant0._Z13add_neighbourPii,"a",@progbits
	.sectionflags	@""
	.align	4
.nv.constant0._Z13add_neighbourPii:
	.zero		908


//--------------------- SYMBOLS --------------------------

	.type		.nv.reservedSmem.offset0,@object
	.size		.nv.reservedSmem.offset0,0x4
